//
// Generated by NVIDIA NVVM Compiler
//
// Compiler Build ID: CL-36424714
// Cuda compilation tools, release 13.0, V13.0.88
// Based on NVVM 20.0.0
//

.version 9.0
.target sm_100
.address_size 64

	// .globl	_Z12filter_blockPcPfS0_ii

.visible .entry _Z12filter_blockPcPfS0_ii(
	.param .u64 .ptr .align 1 _Z12filter_blockPcPfS0_ii_param_0,
	.param .u64 .ptr .align 1 _Z12filter_blockPcPfS0_ii_param_1,
	.param .u64 .ptr .align 1 _Z12filter_blockPcPfS0_ii_param_2,
	.param .u32 _Z12filter_blockPcPfS0_ii_param_3,
	.param .u32 _Z12filter_blockPcPfS0_ii_param_4
)
{
	.reg .pred 	%p<10>;
	.reg .b16 	%rs<16>;
	.reg .b32 	%r<123>;
	.reg .b32 	%f<68>;
	.reg .b64 	%rd<70>;

	ld.param.u64 	%rd4, [_Z12filter_blockPcPfS0_ii_param_0];
	ld.param.u64 	%rd5, [_Z12filter_blockPcPfS0_ii_param_1];
	ld.param.u32 	%r61, [_Z12filter_blockPcPfS0_ii_param_3];
	ld.param.u32 	%r62, [_Z12filter_blockPcPfS0_ii_param_4];
	cvta.to.global.u64 	%rd1, %rd4;
	cvta.to.global.u64 	%rd2, %rd5;
	setp.lt.s32 	%p1, %r62, 1;
	mov.f32 	%f67, 0f00000000;
	@%p1 bra 	$L__BB0_12;
	mov.u32 	%r1, %tid.x;
	mov.u32 	%r64, %ctaid.x;
	mov.u32 	%r65, %ntid.x;
	mad.lo.s32 	%r2, %r64, %r65, %r1;
	mad.lo.s32 	%r3, %r62, %r61, %r2;
	and.b32  	%r4, %r62, 7;
	setp.lt.u32 	%p2, %r62, 8;
	mov.f32 	%f67, 0f00000000;
	mov.b32 	%r121, 0;
	@%p2 bra 	$L__BB0_4;
	and.b32  	%r66, %r62, 2147483640;
	neg.s32 	%r119, %r66;
	add.s32 	%r67, %r62, -1;
	mad.lo.s32 	%r118, %r61, %r67, %r2;
	add.s32 	%r68, %r62, -2;
	mad.lo.s32 	%r117, %r61, %r68, %r2;
	add.s32 	%r69, %r62, -3;
	mad.lo.s32 	%r116, %r61, %r69, %r2;
	add.s32 	%r70, %r62, -4;
	mad.lo.s32 	%r115, %r61, %r70, %r2;
	add.s32 	%r71, %r62, -5;
	mad.lo.s32 	%r114, %r61, %r71, %r2;
	add.s32 	%r72, %r62, -6;
	mad.lo.s32 	%r113, %r61, %r72, %r2;
	add.s32 	%r73, %r62, -7;
	mad.lo.s32 	%r112, %r61, %r73, %r2;
	add.s32 	%r110, %r1, %r61;
	shl.b32 	%r74, %r61, 1;
	add.s32 	%r109, %r1, %r74;
	mad.lo.s32 	%r108, %r61, 3, %r1;
	shl.b32 	%r75, %r61, 2;
	add.s32 	%r107, %r1, %r75;
	mad.lo.s32 	%r106, %r61, 5, %r1;
	mad.lo.s32 	%r105, %r61, 6, %r1;
	mad.lo.s32 	%r104, %r61, 7, %r1;
	mov.f32 	%f67, 0f00000000;
	mov.u32 	%r103, %r1;
	mov.u32 	%r111, %r3;
$L__BB0_3:
	.pragma "nounroll";
	and.b32  	%r121, %r62, 2147483640;
	mul.wide.u32 	%rd6, %r103, 4;
	add.s64 	%rd7, %rd2, %rd6;
	ld.global.f32 	%f17, [%rd7];
	cvt.u64.u32 	%rd8, %r111;
	add.s64 	%rd9, %rd1, %rd8;
	ld.global.s8 	%rs1, [%rd9];
	cvt.rn.f32.s16 	%f18, %rs1;
	fma.rn.f32 	%f19, %f17, %f18, %f67;
	mul.wide.u32 	%rd10, %r110, 4;
	add.s64 	%rd11, %rd2, %rd10;
	ld.global.f32 	%f20, [%rd11];
	cvt.u64.u32 	%rd12, %r118;
	add.s64 	%rd13, %rd1, %rd12;
	ld.global.s8 	%rs2, [%rd13];
	cvt.rn.f32.s16 	%f21, %rs2;
	fma.rn.f32 	%f22, %f20, %f21, %f19;
	mul.wide.u32 	%rd14, %r109, 4;
	add.s64 	%rd15, %rd2, %rd14;
	ld.global.f32 	%f23, [%rd15];
	cvt.u64.u32 	%rd16, %r117;
	add.s64 	%rd17, %rd1, %rd16;
	ld.global.s8 	%rs3, [%rd17];
	cvt.rn.f32.s16 	%f24, %rs3;
	fma.rn.f32 	%f25, %f23, %f24, %f22;
	mul.wide.u32 	%rd18, %r108, 4;
	add.s64 	%rd19, %rd2, %rd18;
	ld.global.f32 	%f26, [%rd19];
	cvt.u64.u32 	%rd20, %r116;
	add.s64 	%rd21, %rd1, %rd20;
	ld.global.s8 	%rs4, [%rd21];
	cvt.rn.f32.s16 	%f27, %rs4;
	fma.rn.f32 	%f28, %f26, %f27, %f25;
	mul.wide.u32 	%rd22, %r107, 4;
	add.s64 	%rd23, %rd2, %rd22;
	ld.global.f32 	%f29, [%rd23];
	cvt.u64.u32 	%rd24, %r115;
	add.s64 	%rd25, %rd1, %rd24;
	ld.global.s8 	%rs5, [%rd25];
	cvt.rn.f32.s16 	%f30, %rs5;
	fma.rn.f32 	%f31, %f29, %f30, %f28;
	mul.wide.u32 	%rd26, %r106, 4;
	add.s64 	%rd27, %rd2, %rd26;
	ld.global.f32 	%f32, [%rd27];
	cvt.u64.u32 	%rd28, %r114;
	add.s64 	%rd29, %rd1, %rd28;
	ld.global.s8 	%rs6, [%rd29];
	cvt.rn.f32.s16 	%f33, %rs6;
	fma.rn.f32 	%f34, %f32, %f33, %f31;
	mul.wide.u32 	%rd30, %r105, 4;
	add.s64 	%rd31, %rd2, %rd30;
	ld.global.f32 	%f35, [%rd31];
	cvt.u64.u32 	%rd32, %r113;
	add.s64 	%rd33, %rd1, %rd32;
	ld.global.s8 	%rs7, [%rd33];
	cvt.rn.f32.s16 	%f36, %rs7;
	fma.rn.f32 	%f37, %f35, %f36, %f34;
	mul.wide.u32 	%rd34, %r104, 4;
	add.s64 	%rd35, %rd2, %rd34;
	ld.global.f32 	%f38, [%rd35];
	cvt.u64.u32 	%rd36, %r112;
	add.s64 	%rd37, %rd1, %rd36;
	ld.global.s8 	%rs8, [%rd37];
	cvt.rn.f32.s16 	%f39, %rs8;
	fma.rn.f32 	%f67, %f38, %f39, %f37;
	add.s32 	%r119, %r119, 8;
	shl.b32 	%r76, %r61, 3;
	sub.s32 	%r118, %r118, %r76;
	sub.s32 	%r117, %r117, %r76;
	sub.s32 	%r116, %r116, %r76;
	sub.s32 	%r115, %r115, %r76;
	sub.s32 	%r114, %r114, %r76;
	sub.s32 	%r113, %r113, %r76;
	sub.s32 	%r112, %r112, %r76;
	sub.s32 	%r111, %r111, %r76;
	add.s32 	%r110, %r110, %r76;
	add.s32 	%r109, %r109, %r76;
	add.s32 	%r108, %r108, %r76;
	add.s32 	%r107, %r107, %r76;
	add.s32 	%r106, %r106, %r76;
	add.s32 	%r105, %r105, %r76;
	add.s32 	%r104, %r104, %r76;
	add.s32 	%r103, %r103, %r76;
	setp.ne.s32 	%p3, %r119, 0;
	@%p3 bra 	$L__BB0_3;
$L__BB0_4:
	setp.eq.s32 	%p4, %r4, 0;
	@%p4 bra 	$L__BB0_12;
	and.b32  	%r56, %r62, 3;
	setp.lt.u32 	%p5, %r4, 4;
	@%p5 bra 	$L__BB0_7;
	mul.lo.s32 	%r77, %r121, %r61;
	add.s32 	%r78, %r77, %r1;
	mul.wide.u32 	%rd38, %r78, 4;
	add.s64 	%rd39, %rd2, %rd38;
	ld.global.f32 	%f41, [%rd39];
	sub.s32 	%r79, %r3, %r77;
	cvt.u64.u32 	%rd40, %r79;
	add.s64 	%rd41, %rd1, %rd40;
	ld.global.s8 	%rs9, [%rd41];
	cvt.rn.f32.s16 	%f42, %rs9;
	fma.rn.f32 	%f43, %f41, %f42, %f67;
	add.s32 	%r80, %r77, %r61;
	add.s32 	%r81, %r78, %r61;
	mul.wide.u32 	%rd42, %r81, 4;
	add.s64 	%rd43, %rd2, %rd42;
	ld.global.f32 	%f44, [%rd43];
	sub.s32 	%r82, %r3, %r80;
	cvt.u64.u32 	%rd44, %r82;
	add.s64 	%rd45, %rd1, %rd44;
	ld.global.s8 	%rs10, [%rd45];
	cvt.rn.f32.s16 	%f45, %rs10;
	fma.rn.f32 	%f46, %f44, %f45, %f43;
	add.s32 	%r83, %r80, %r61;
	add.s32 	%r84, %r81, %r61;
	mul.wide.u32 	%rd46, %r84, 4;
	add.s64 	%rd47, %rd2, %rd46;
	ld.global.f32 	%f47, [%rd47];
	sub.s32 	%r85, %r3, %r83;
	cvt.u64.u32 	%rd48, %r85;
	add.s64 	%rd49, %rd1, %rd48;
	ld.global.s8 	%rs11, [%rd49];
	cvt.rn.f32.s16 	%f48, %rs11;
	fma.rn.f32 	%f49, %f47, %f48, %f46;
	add.s32 	%r86, %r83, %r61;
	add.s32 	%r87, %r84, %r61;
	mul.wide.u32 	%rd50, %r87, 4;
	add.s64 	%rd51, %rd2, %rd50;
	ld.global.f32 	%f50, [%rd51];
	sub.s32 	%r88, %r3, %r86;
	cvt.u64.u32 	%rd52, %r88;
	add.s64 	%rd53, %rd1, %rd52;
	ld.global.s8 	%rs12, [%rd53];
	cvt.rn.f32.s16 	%f51, %rs12;
	fma.rn.f32 	%f67, %f50, %f51, %f49;
	add.s32 	%r121, %r121, 4;
$L__BB0_7:
	setp.eq.s32 	%p6, %r56, 0;
	@%p6 bra 	$L__BB0_12;
	setp.eq.s32 	%p7, %r56, 1;
	@%p7 bra 	$L__BB0_10;
	mul.lo.s32 	%r89, %r121, %r61;
	add.s32 	%r90, %r89, %r1;
	mul.wide.u32 	%rd54, %r90, 4;
	add.s64 	%rd55, %rd2, %rd54;
	ld.global.f32 	%f53, [%rd55];
	sub.s32 	%r91, %r3, %r89;
	cvt.u64.u32 	%rd56, %r91;
	add.s64 	%rd57, %rd1, %rd56;
	ld.global.s8 	%rs13, [%rd57];
	cvt.rn.f32.s16 	%f54, %rs13;
	fma.rn.f32 	%f55, %f53, %f54, %f67;
	add.s32 	%r92, %r89, %r61;
	add.s32 	%r93, %r90, %r61;
	mul.wide.u32 	%rd58, %r93, 4;
	add.s64 	%rd59, %rd2, %rd58;
	ld.global.f32 	%f56, [%rd59];
	sub.s32 	%r94, %r3, %r92;
	cvt.u64.u32 	%rd60, %r94;
	add.s64 	%rd61, %rd1, %rd60;
	ld.global.s8 	%rs14, [%rd61];
	cvt.rn.f32.s16 	%f57, %rs14;
	fma.rn.f32 	%f67, %f56, %f57, %f55;
	add.s32 	%r121, %r121, 2;
$L__BB0_10:
	and.b32  	%r95, %r62, 1;
	setp.eq.b32 	%p8, %r95, 1;
	not.pred 	%p9, %p8;
	@%p9 bra 	$L__BB0_12;
	mul.lo.s32 	%r96, %r121, %r61;
	add.s32 	%r97, %r96, %r1;
	mul.wide.u32 	%rd62, %r97, 4;
	add.s64 	%rd63, %rd2, %rd62;
	ld.global.f32 	%f58, [%rd63];
	sub.s32 	%r98, %r3, %r96;
	cvt.u64.u32 	%rd64, %r98;
	add.s64 	%rd65, %rd1, %rd64;
	ld.global.s8 	%rs15, [%rd65];
	cvt.rn.f32.s16 	%f59, %rs15;
	fma.rn.f32 	%f67, %f58, %f59, %f67;
$L__BB0_12:
	ld.param.u64 	%rd69, [_Z12filter_blockPcPfS0_ii_param_2];
	cvta.to.global.u64 	%rd66, %rd69;
	mov.u32 	%r99, %tid.x;
	mov.u32 	%r100, %ctaid.x;
	mov.u32 	%r101, %ntid.x;
	mad.lo.s32 	%r102, %r100, %r101, %r99;
	mul.wide.u32 	%rd67, %r102, 4;
	add.s64 	%rd68, %rd66, %rd67;
	st.global.f32 	[%rd68], %f67;
	ret;

}
	// .globl	_Z10float_castPfPci
.visible .entry _Z10float_castPfPci(
	.param .u64 .ptr .align 1 _Z10float_castPfPci_param_0,
	.param .u64 .ptr .align 1 _Z10float_castPfPci_param_1,
	.param .u32 _Z10float_castPfPci_param_2
)
{
	.reg .b32 	%r<11>;
	.reg .b32 	%f<3>;
	.reg .b64 	%rd<9>;

	ld.param.u64 	%rd1, [_Z10float_castPfPci_param_0];
	ld.param.u64 	%rd2, [_Z10float_castPfPci_param_1];
	ld.param.u32 	%r1, [_Z10float_castPfPci_param_2];
	cvta.to.global.u64 	%rd3, %rd2;
	cvta.to.global.u64 	%rd4, %rd1;
	mov.u32 	%r2, %ntid.x;
	mov.u32 	%r3, %ctaid.x;
	mul.lo.s32 	%r4, %r3, %r2;
	mov.u32 	%r5, %tid.x;
	shl.b32 	%r6, %r3, 1;
	add.s32 	%r7, %r6, %r5;
	mad.lo.s32 	%r8, %r4, %r1, %r7;
	mul.wide.u32 	%rd5, %r8, 4;
	add.s64 	%rd6, %rd4, %rd5;
	ld.global.f32 	%f1, [%rd6];
	mul.f32 	%f2, %f1, 0f3B000000;
	cvt.rzi.s32.f32 	%r9, %f2;
	add.s32 	%r10, %r4, %r5;
	cvt.u64.u32 	%rd7, %r10;
	add.s64 	%rd8, %rd3, %rd7;
	st.global.u8 	[%rd8], %r9;
	ret;

}


// ===== COMPILED SASS (sm_100) =====

	.target	sm_100

	.elftype	@"ET_EXEC"


//--------------------- .note.nv.tkinfo           --------------------------
	.section	.note.nv.tkinfo,"",@"SHT_NOTE"
	.sectionflags	@"SHF_NOTE_NV_TKINFO"
	.tkinfo
        /*0018*/ 	.word	0x00000002
        /*0030*/ 	.string	""
        /*0030*/ 	.string	"ptxas"
        /*0030*/ 	.string	"Cuda compilation tools, release 13.0, V13.0.88"
        /*0030*/ 	.string	"Build cuda_13.0.r13.0/compiler.36424714_0"
        /*0030*/ 	.string	"-arch sm_100 -m 64 "



//--------------------- .note.nv.cuinfo           --------------------------
	.section	.note.nv.cuinfo,"",@"SHT_NOTE"
	.sectionflags	@"SHF_NOTE_NV_CUINFO"
        /*0018*/ 	.short	0x0002
        /*001a*/ 	.short	0x0064
        /*001c*/ 	.short	0x0082
	.zero		2


//--------------------- .nv.info                  --------------------------
	.section	.nv.info,"",@"SHT_CUDA_INFO"
	.align	4


	//----- nvinfo : EIATTR_REGCOUNT
	.align		4
        /*0000*/ 	.byte	0x04, 0x2f
        /*0002*/ 	.short	(.L_1 - .L_0)
	.align		4
.L_0:
        /*0004*/ 	.word	index@(_Z12filter_blockPcPfS0_ii)
        /*0008*/ 	.word	0x00000020


	//----- nvinfo : EIATTR_FRAME_SIZE
	.align		4
.L_1:
        /*000c*/ 	.byte	0x04, 0x11
        /*000e*/ 	.short	(.L_3 - .L_2)
	.align		4
.L_2:
        /*0010*/ 	.word	index@(_Z12filter_blockPcPfS0_ii)
        /*0014*/ 	.word	0x00000000


	//----- nvinfo : EIATTR_REGCOUNT
	.align		4
.L_3:
        /*0018*/ 	.byte	0x04, 0x2f
        /*001a*/ 	.short	(.L_5 - .L_4)
	.align		4
.L_4:
        /*001c*/ 	.word	index@(_Z10float_castPfPci)
        /*0020*/ 	.word	0x0000000c


	//----- nvinfo : EIATTR_FRAME_SIZE
	.align		4
.L_5:
        /*0024*/ 	.byte	0x04, 0x11
        /*0026*/ 	.short	(.L_7 - .L_6)
	.align		4
.L_6:
        /*0028*/ 	.word	index@(_Z10float_castPfPci)
        /*002c*/ 	.word	0x00000000


	//----- nvinfo : EIATTR_MIN_STACK_SIZE
	.align		4
.L_7:
        /*0030*/ 	.byte	0x04, 0x12
        /*0032*/ 	.short	(.L_9 - .L_8)
	.align		4
.L_8:
        /*0034*/ 	.word	index@(_Z10float_castPfPci)
        /*0038*/ 	.word	0x00000000


	//----- nvinfo : EIATTR_MIN_STACK_SIZE
	.align		4
.L_9:
        /*003c*/ 	.byte	0x04, 0x12
        /*003e*/ 	.short	(.L_11 - .L_10)
	.align		4
.L_10:
        /*0040*/ 	.word	index@(_Z12filter_blockPcPfS0_ii)
        /*0044*/ 	.word	0x00000000
.L_11:


//--------------------- .nv.compat                --------------------------
	.section	.nv.compat,"",@"SHT_CUDA_COMPAT_INFO"
	.align	4
        /*0000*/ 	.byte	0x02, 0x09, 0x00, 0x00, 0x02, 0x02, 0x01, 0x00, 0x02, 0x05, 0x05, 0x00, 0x03, 0x07, 0x01, 0x01
        /*0010*/ 	.byte	0x02, 0x03, 0x00, 0x00, 0x02, 0x06, 0x01, 0x00, 0x04, 0x0b, 0x08, 0x00, 0x09, 0x00, 0x00, 0x00
        /*0020*/ 	.byte	0x00, 0x00, 0x00, 0x00


//--------------------- .nv.info._Z10float_castPfPci --------------------------
	.section	.nv.info._Z10float_castPfPci,"",@"SHT_CUDA_INFO"
	.sectionflags	@""
	.align	4


	//----- nvinfo : EIATTR_CUDA_API_VERSION
	.align		4
        /*0000*/ 	.byte	0x04, 0x37
        /*0002*/ 	.short	(.L_13 - .L_12)
.L_12:
        /*0004*/ 	.word	0x00000082


	//----- nvinfo : EIATTR_KPARAM_INFO
	.align		4
.L_13:
        /*0008*/ 	.byte	0x04, 0x17
        /*000a*/ 	.short	(.L_15 - .L_14)
.L_14:
        /*000c*/ 	.word	0x00000000
        /*0010*/ 	.short	0x0002
        /*0012*/ 	.short	0x0010
        /*0014*/ 	.byte	0x00, 0xf0, 0x11, 0x00


	//----- nvinfo : EIATTR_KPARAM_INFO
	.align		4
.L_15:
        /*0018*/ 	.byte	0x04, 0x17
        /*001a*/ 	.short	(.L_17 - .L_16)
.L_16:
        /*001c*/ 	.word	0x00000000
        /*0020*/ 	.short	0x0001
        /*0022*/ 	.short	0x0008
        /*0024*/ 	.byte	0x00, 0xf5, 0x21, 0x00


	//----- nvinfo : EIATTR_KPARAM_INFO
	.align		4
.L_17:
        /*0028*/ 	.byte	0x04, 0x17
        /*002a*/ 	.short	(.L_19 - .L_18)
.L_18:
        /*002c*/ 	.word	0x00000000
        /*0030*/ 	.short	0x0000
        /*0032*/ 	.short	0x0000
        /*0034*/ 	.byte	0x00, 0xf5, 0x21, 0x00


	//----- nvinfo : EIATTR_SPARSE_MMA_MASK
	.align		4
.L_19:
        /*0038*/ 	.byte	0x03, 0x50
        /*003a*/ 	.short	0x0000


	//----- nvinfo : EIATTR_MAXREG_COUNT
	.align		4
        /*003c*/ 	.byte	0x03, 0x1b
        /*003e*/ 	.short	0x00ff


	//----- nvinfo : EIATTR_MERCURY_ISA_VERSION
	.align		4
        /*0040*/ 	.byte	0x03, 0x5f
        /*0042*/ 	.short	0x0101


	//----- nvinfo : EIATTR_VRC_CTA_INIT_COUNT
	.align		4
        /*0044*/ 	.byte	0x02, 0x4a
	.zero		1
	.zero		1


	//----- nvinfo : EIATTR_EXIT_INSTR_OFFSETS
	.align		4
        /*0048*/ 	.byte	0x04, 0x1c
        /*004a*/ 	.short	(.L_21 - .L_20)


	//   ....[0]....
.L_20:
        /*004c*/ 	.word	0x00000130


	//----- nvinfo : EIATTR_CBANK_PARAM_SIZE
	.align		4
.L_21:
        /*0050*/ 	.byte	0x03, 0x19
        /*0052*/ 	.short	0x0014


	//----- nvinfo : EIATTR_PARAM_CBANK
	.align		4
        /*0054*/ 	.byte	0x04, 0x0a
        /*0056*/ 	.short	(.L_23 - .L_22)
	.align		4
.L_22:
        /*0058*/ 	.word	index@(.nv.constant0._Z10float_castPfPci)
        /*005c*/ 	.short	0x0380
        /*005e*/ 	.short	0x0014


	//----- nvinfo : EIATTR_SW_WAR
	.align		4
.L_23:
        /*0060*/ 	.byte	0x04, 0x36
        /*0062*/ 	.short	(.L_25 - .L_24)
.L_24:
        /*0064*/ 	.word	0x00000008
.L_25:


//--------------------- .nv.info._Z12filter_blockPcPfS0_ii --------------------------
	.section	.nv.info._Z12filter_blockPcPfS0_ii,"",@"SHT_CUDA_INFO"
	.sectionflags	@""
	.align	4


	//----- nvinfo : EIATTR_CUDA_API_VERSION
	.align		4
        /*0000*/ 	.byte	0x04, 0x37
        /*0002*/ 	.short	(.L_27 - .L_26)
.L_26:
        /*0004*/ 	.word	0x00000082


	//----- nvinfo : EIATTR_KPARAM_INFO
	.align		4
.L_27:
        /*0008*/ 	.byte	0x04, 0x17
        /*000a*/ 	.short	(.L_29 - .L_28)
.L_28:
        /*000c*/ 	.word	0x00000000
        /*0010*/ 	.short	0x0004
        /*0012*/ 	.short	0x001c
        /*0014*/ 	.byte	0x00, 0xf0, 0x11, 0x00


	//----- nvinfo : EIATTR_KPARAM_INFO
	.align		4
.L_29:
        /*0018*/ 	.byte	0x04, 0x17
        /*001a*/ 	.short	(.L_31 - .L_30)
.L_30:
        /*001c*/ 	.word	0x00000000
        /*0020*/ 	.short	0x0003
        /*0022*/ 	.short	0x0018
        /*0024*/ 	.byte	0x00, 0xf0, 0x11, 0x00


	//----- nvinfo : EIATTR_KPARAM_INFO
	.align		4
.L_31:
        /*0028*/ 	.byte	0x04, 0x17
        /*002a*/ 	.short	(.L_33 - .L_32)
.L_32:
        /*002c*/ 	.word	0x00000000
        /*0030*/ 	.short	0x0002
        /*0032*/ 	.short	0x0010
        /*0034*/ 	.byte	0x00, 0xf5, 0x21, 0x00


	//----- nvinfo : EIATTR_KPARAM_INFO
	.align		4
.L_33:
        /*0038*/ 	.byte	0x04, 0x17
        /*003a*/ 	.short	(.L_35 - .L_34)
.L_34:
        /*003c*/ 	.word	0x00000000
        /*0040*/ 	.short	0x0001
        /*0042*/ 	.short	0x0008
        /*0044*/ 	.byte	0x00, 0xf5, 0x21, 0x00


	//----- nvinfo : EIATTR_KPARAM_INFO
	.align		4
.L_35:
        /*0048*/ 	.byte	0x04, 0x17
        /*004a*/ 	.short	(.L_37 - .L_36)
.L_36:
        /*004c*/ 	.word	0x00000000
        /*0050*/ 	.short	0x0000
        /*0052*/ 	.short	0x0000
        /*0054*/ 	.byte	0x00, 0xf5, 0x21, 0x00


	//----- nvinfo : EIATTR_SPARSE_MMA_MASK
	.align		4
.L_37:
        /*0058*/ 	.byte	0x03, 0x50
        /*005a*/ 	.short	0x0000


	//----- nvinfo : EIATTR_MAXREG_COUNT
	.align		4
        /*005c*/ 	.byte	0x03, 0x1b
        /*005e*/ 	.short	0x00ff


	//----- nvinfo : EIATTR_MERCURY_ISA_VERSION
	.align		4
        /*0060*/ 	.byte	0x03, 0x5f
        /*0062*/ 	.short	0x0101


	//----- nvinfo : EIATTR_VRC_CTA_INIT_COUNT
	.align		4
        /*0064*/ 	.byte	0x02, 0x4a
	.zero		1
	.zero		1


	//----- nvinfo : EIATTR_EXIT_INSTR_OFFSETS
	.align		4
        /*0068*/ 	.byte	0x04, 0x1c
        /*006a*/ 	.short	(.L_39 - .L_38)


	//   ....[0]....
.L_38:
        /*006c*/ 	.word	0x00000da0


	//----- nvinfo : EIATTR_CBANK_PARAM_SIZE
	.align		4
.L_39:
        /*0070*/ 	.byte	0x03, 0x19
        /*0072*/ 	.short	0x0020


	//----- nvinfo : EIATTR_PARAM_CBANK
	.align		4
        /*0074*/ 	.byte	0x04, 0x0a
        /*0076*/ 	.short	(.L_41 - .L_40)
	.align		4
.L_40:
        /*0078*/ 	.word	index@(.nv.constant0._Z12filter_blockPcPfS0_ii)
        /*007c*/ 	.short	0x0380
        /*007e*/ 	.short	0x0020


	//----- nvinfo : EIATTR_SW_WAR
	.align		4
.L_41:
        /*0080*/ 	.byte	0x04, 0x36
        /*0082*/ 	.short	(.L_43 - .L_42)
.L_42:
        /*0084*/ 	.word	0x00000008
.L_43:


//--------------------- .nv.callgraph             --------------------------
	.section	.nv.callgraph,"",@"SHT_CUDA_CALLGRAPH"
	.align	4
	.sectionentsize	8
	.align		4
        /*0000*/ 	.word	0x00000000
	.align		4
        /*0004*/ 	.word	0xffffffff
	.align		4
        /*0008*/ 	.word	0x00000000
	.align		4
        /*000c*/ 	.word	0xfffffffe
	.align		4
        /*0010*/ 	.word	0x00000000
	.align		4
        /*0014*/ 	.word	0xfffffffd
	.align		4
        /*0018*/ 	.word	0x00000000
	.align		4
        /*001c*/ 	.word	0xfffffffc


//--------------------- .text._Z10float_castPfPci --------------------------
	.section	.text._Z10float_castPfPci,"ax",@progbits
	.align	128
        .global         _Z10float_castPfPci
        .type           _Z10float_castPfPci,@function
        .size           _Z10float_castPfPci,(.L_x_7 - _Z10float_castPfPci)
        .other          _Z10float_castPfPci,@"STO_CUDA_ENTRY STV_DEFAULT"
_Z10float_castPfPci:
.text._Z10float_castPfPci:
[----:B------:R-:W-:Y:S01]  /*0000*/  LDC R1, c[0x0][0x37c] ;  /* 0x0000df00ff017b82 */ /* 0x000fe20000000800 */
[----:B------:R-:W0:Y:S01]  /*0010*/  S2R R0, SR_CTAID.X ;  /* 0x0000000000007919 */ /* 0x000e220000002500 */
[----:B------:R-:W1:Y:S06]  /*0020*/  LDCU UR6, c[0x0][0x360] ;  /* 0x00006c00ff0677ac */ /* 0x000e6c0008000800 */
[----:B------:R-:W2:Y:S01]  /*0030*/  LDC.64 R2, c[0x0][0x380] ;  /* 0x0000e000ff027b82 */ /* 0x000ea20000000a00 */
[----:B------:R-:W0:Y:S01]  /*0040*/  S2R R9, SR_TID.X ;  /* 0x0000000000097919 */ /* 0x000e220000002100 */
[----:B------:R-:W3:Y:S01]  /*0050*/  LDCU UR7, c[0x0][0x390] ;  /* 0x00007200ff0777ac */ /* 0x000ee20008000800 */
[----:B------:R-:W4:Y:S01]  /*0060*/  LDCU.64 UR4, c[0x0][0x358] ;  /* 0x00006b00ff0477ac */ /* 0x000f220008000a00 */
[C---:B0-----:R-:W-:Y:S01]  /*0070*/  LEA R5, R0.reuse, R9, 0x1 ;  /* 0x0000000900057211 */ /* 0x041fe200078e08ff */
[----:B-1----:R-:W-:-:S04]  /*0080*/  IMAD R0, R0, UR6, RZ ;  /* 0x0000000600007c24 */ /* 0x002fc8000f8e02ff */
[----:B---3--:R-:W-:Y:S01]  /*0090*/  IMAD R5, R0, UR7, R5 ;  /* 0x0000000700057c24 */ /* 0x008fe2000f8e0205 */
[----:B------:R-:W0:Y:S03]  /*00a0*/  LDCU.64 UR6, c[0x0][0x388] ;  /* 0x00007100ff0677ac */ /* 0x000e260008000a00 */
[----:B--2---:R-:W-:-:S06]  /*00b0*/  IMAD.WIDE.U32 R2, R5, 0x4, R2 ;  /* 0x0000000405027825 */ /* 0x004fcc00078e0002 */
[----:B----4-:R-:W2:Y:S01]  /*00c0*/  LDG.E R2, desc[UR4][R2.64] ;  /* 0x0000000402027981 */ /* 0x010ea2000c1e1900 */
[----:B------:R-:W-:-:S04]  /*00d0*/  IADD3 R0, PT, PT, R0, R9, RZ ;  /* 0x0000000900007210 */ /* 0x000fc80007ffe0ff */
[----:B0-----:R-:W-:-:S04]  /*00e0*/  IADD3 R4, P0, PT, R0, UR6, RZ ;  /* 0x0000000600047c10 */ /* 0x001fc8000ff1e0ff */
[----:B------:R-:W-:Y:S01]  /*00f0*/  IADD3.X R5, PT, PT, RZ, UR7, RZ, P0, !PT ;  /* 0x00000007ff057c10 */ /* 0x000fe200087fe4ff */
[----:B--2---:R-:W-:-:S04]  /*0100*/  FMUL R6, R2, 0.001953125 ;  /* 0x3b00000002067820 */ /* 0x004fc80000400000 */
[----:B------:R-:W0:Y:S02]  /*0110*/  F2I.TRUNC.NTZ R7, R6 ;  /* 0x0000000600077305 */ /* 0x000e24000020f100 */
[----:B0-----:R-:W-:Y:S01]  /*0120*/  STG.E.U8 desc[UR4][R4.64], R7 ;  /* 0x0000000704007986 */ /* 0x001fe2000c101104 */
[----:B------:R-:W-:Y:S05]  /*0130*/  EXIT ;  /* 0x000000000000794d */ /* 0x000fea0003800000 */
.L_x_0:
[----:B------:R-:W-:-:S00]  /*0140*/  BRA `(.L_x_0) ;  /* 0xfffffffc00fc7947 */ /* 0x000fc0000383ffff */
[----:B------:R-:W-:-:S00]  /*0150*/  NOP ;  /* 0x0000000000007918 */ /* 0x000fc00000000000 */
        /* <DEDUP_REMOVED lines=10> */
.L_x_7:


//--------------------- .text._Z12filter_blockPcPfS0_ii --------------------------
	.section	.text._Z12filter_blockPcPfS0_ii,"ax",@progbits
	.align	128
        .global         _Z12filter_blockPcPfS0_ii
        .type           _Z12filter_blockPcPfS0_ii,@function
        .size           _Z12filter_blockPcPfS0_ii,(.L_x_8 - _Z12filter_blockPcPfS0_ii)
        .other          _Z12filter_blockPcPfS0_ii,@"STO_CUDA_ENTRY STV_DEFAULT"
_Z12filter_blockPcPfS0_ii:
.text._Z12filter_blockPcPfS0_ii:
[----:B------:R-:W-:Y:S01]  /*0000*/  LDC R1, c[0x0][0x37c] ;  /* 0x0000df00ff017b82 */ /* 0x000fe20000000800 */
[----:B------:R-:W0:Y:S01]  /*0010*/  LDCU UR4, c[0x0][0x39c] ;  /* 0x00007380ff0477ac */ /* 0x000e220008000800 */
[----:B------:R-:W-:Y:S01]  /*0020*/  HFMA2 R22, -RZ, RZ, 0, 0 ;  /* 0x00000000ff167431 */ /* 0x000fe200000001ff */
[----:B------:R-:W1:Y:S01]  /*0030*/  LDCU.64 UR14, c[0x0][0x358] ;  /* 0x00006b00ff0e77ac */ /* 0x000e620008000a00 */
[----:B0-----:R-:W-:-:S09]  /*0040*/  UISETP.GE.AND UP0, UPT, UR4, 0x1, UPT ;  /* 0x000000010400788c */ /* 0x001fd2000bf06270 */
[----:B-1----:R-:W-:Y:S05]  /*0050*/  BRA.U !UP0, `(.L_x_1) ;  /* 0x0000000d08347547 */ /* 0x002fea000b800000 */
[----:B------:R-:W0:Y:S01]  /*0060*/  S2R R2, SR_TID.X ;  /* 0x0000000000027919 */ /* 0x000e220000002100 */
[----:B------:R-:W0:Y:S01]  /*0070*/  S2UR UR5, SR_CTAID.X ;  /* 0x00000000000579c3 */ /* 0x000e220000002500 */
[----:B------:R-:W-:Y:S01]  /*0080*/  UISETP.GE.U32.AND UP0, UPT, UR4, 0x8, UPT ;  /* 0x000000080400788c */ /* 0x000fe2000bf06070 */
[----:B------:R-:W-:Y:S02]  /*0090*/  MOV R22, RZ ;  /* 0x000000ff00167202 */ /* 0x000fe40000000f00 */
[----:B------:R-:W-:-:S04]  /*00a0*/  MOV R0, RZ ;  /* 0x000000ff00007202 */ /* 0x000fc80000000f00 */
[----:B------:R-:W0:Y:S08]  /*00b0*/  LDC R5, c[0x0][0x360] ;  /* 0x0000d800ff057b82 */ /* 0x000e300000000800 */
[----:B------:R-:W1:Y:S01]  /*00c0*/  LDC R3, c[0x0][0x398] ;  /* 0x0000e600ff037b82 */ /* 0x000e620000000800 */
[----:B0-----:R-:W-:-:S04]  /*00d0*/  IMAD R20, R5, UR5, R2 ;  /* 0x0000000505147c24 */ /* 0x001fc8000f8e0202 */
[----:B-1----:R-:W-:Y:S01]  /*00e0*/  IMAD R4, R3, UR4, R20 ;  /* 0x0000000403047c24 */ /* 0x002fe2000f8e0214 */
[----:B------:R-:W-:Y:S06]  /*00f0*/  BRA.U !UP0, `(.L_x_2) ;  /* 0x0000000508a47547 */ /* 0x000fec000b800000 */
[----:B------:R-:W-:Y:S01]  /*0100*/  UIADD3 UR6, UPT, UPT, UR4, -0x1, URZ ;  /* 0xffffffff04067890 */ /* 0x000fe2000fffe0ff */
[----:B------:R-:W-:Y:S01]  /*0110*/  IADD3 R0, PT, PT, R2, R3, RZ ;  /* 0x0000000302007210 */ /* 0x000fe20007ffe0ff */
[----:B------:R-:W-:Y:S01]  /*0120*/  UIADD3 UR7, UPT, UPT, UR4, -0x2, URZ ;  /* 0xfffffffe04077890 */ /* 0x000fe2000fffe0ff */
[CC--:B------:R-:W-:Y:S01]  /*0130*/  LEA R6, R3.reuse, R2.reuse, 0x1 ;  /* 0x0000000203067211 */ /* 0x0c0fe200078e08ff */
[----:B------:R-:W-:Y:S01]  /*0140*/  UIADD3 UR8, UPT, UPT, UR4, -0x3, URZ ;  /* 0xfffffffd04087890 */ /* 0x000fe2000fffe0ff */
[C-C-:B------:R-:W-:Y:S01]  /*0150*/  IMAD R8, R3.reuse, 0x3, R2.reuse ;  /* 0x0000000303087824 */ /* 0x140fe200078e0202 */
[----:B------:R-:W-:Y:S01]  /*0160*/  UIADD3 UR9, UPT, UPT, UR4, -0x4, URZ ;  /* 0xfffffffc04097890 */ /* 0x000fe2000fffe0ff */
[C-C-:B------:R-:W-:Y:S01]  /*0170*/  IMAD R10, R3.reuse, 0x4, R2.reuse ;  /* 0x00000004030a7824 */ /* 0x140fe200078e0202 */
[----:B------:R-:W-:Y:S01]  /*0180*/  UIADD3 UR10, UPT, UPT, UR4, -0x5, URZ ;  /* 0xfffffffb040a7890 */ /* 0x000fe2000fffe0ff */
[C-C-:B------:R-:W-:Y:S01]  /*0190*/  IMAD R12, R3.reuse, 0x5, R2.reuse ;  /* 0x00000005030c7824 */ /* 0x140fe200078e0202 */
[----:B------:R-:W-:Y:S01]  /*01a0*/  UIADD3 UR11, UPT, UPT, UR4, -0x6, URZ ;  /* 0xfffffffa040b7890 */ /* 0x000fe2000fffe0ff */
[C-C-:B------:R-:W-:Y:S01]  /*01b0*/  IMAD R14, R3.reuse, 0x6, R2.reuse ;  /* 0x00000006030e7824 */ /* 0x140fe200078e0202 */
[----:B------:R-:W-:Y:S01]  /*01c0*/  UIADD3 UR12, UPT, UPT, UR4, -0x7, URZ ;  /* 0xfffffff9040c7890 */ /* 0x000fe2000fffe0ff */
[C---:B------:R-:W-:Y:S01]  /*01d0*/  IMAD R16, R3.reuse, 0x7, R2 ;  /* 0x0000000703107824 */ /* 0x040fe200078e0202 */
[----:B------:R-:W-:Y:S01]  /*01e0*/  ULOP3.LUT UR5, UR4, 0x7ffffff8, URZ, 0xc0, !UPT ;  /* 0x7ffffff804057892 */ /* 0x000fe2000f8ec0ff */
[----:B------:R-:W-:Y:S01]  /*01f0*/  MOV R22, RZ ;  /* 0x000000ff00167202 */ /* 0x000fe20000000f00 */
[C-C-:B------:R-:W-:Y:S01]  /*0200*/  IMAD R7, R3.reuse, UR6, R20.reuse ;  /* 0x0000000603077c24 */ /* 0x140fe2000f8e0214 */
[----:B------:R-:W-:Y:S01]  /*0210*/  MOV R18, R2 ;  /* 0x0000000200127202 */ /* 0x000fe20000000f00 */
[C-C-:B------:R-:W-:Y:S01]  /*0220*/  IMAD R9, R3.reuse, UR7, R20.reuse ;  /* 0x0000000703097c24 */ /* 0x140fe2000f8e0214 */
[----:B------:R-:W-:Y:S01]  /*0230*/  MOV R5, R4 ;  /* 0x0000000400057202 */ /* 0x000fe20000000f00 */
[C-C-:B------:R-:W-:Y:S01]  /*0240*/  IMAD R11, R3.reuse, UR8, R20.reuse ;  /* 0x00000008030b7c24 */ /* 0x140fe2000f8e0214 */
[----:B------:R-:W0:Y:S01]  /*0250*/  LDCU.64 UR16, c[0x0][0x380] ;  /* 0x00007000ff1077ac */ /* 0x000e220008000a00 */
[----:B------:R-:W-:-:S02]  /*0260*/  IMAD R13, R3, UR9, R20 ;  /* 0x00000009030d7c24 */ /* 0x000fc4000f8e0214 */
[C-C-:B------:R-:W-:Y:S01]  /*0270*/  IMAD R15, R3.reuse, UR10, R20.reuse ;  /* 0x0000000a030f7c24 */ /* 0x140fe2000f8e0214 */
[----:B------:R-:W-:Y:S01]  /*0280*/  UIADD3 UR13, UPT, UPT, -UR5, URZ, URZ ;  /* 0x000000ff050d7290 */ /* 0x000fe2000fffe1ff */
[C-C-:B------:R-:W-:Y:S02]  /*0290*/  IMAD R17, R3.reuse, UR11, R20.reuse ;  /* 0x0000000b03117c24 */ /* 0x140fe4000f8e0214 */
[----:B------:R-:W-:-:S09]  /*02a0*/  IMAD R19, R3, UR12, R20 ;  /* 0x0000000c03137c24 */ /* 0x000fd2000f8e0214 */
.L_x_3:
[----:B0-----:R-:W-:Y:S01]  /*02b0*/  IADD3 R26, P0, PT, R5, UR16, RZ ;  /* 0x00000010051a7c10 */ /* 0x001fe2000ff1e0ff */
[----:B------:R-:W0:Y:S03]  /*02c0*/  LDC.64 R20, c[0x0][0x388] ;  /* 0x0000e200ff147b82 */ /* 0x000e260000000a00 */
[----:B------:R-:W-:-:S05]  /*02d0*/  IADD3.X R27, PT, PT, RZ, UR17, RZ, P0, !PT ;  /* 0x00000011ff1b7c10 */ /* 0x000fca00087fe4ff */
[----:B------:R0:W2:Y:S01]  /*02e0*/  LDG.E.S8 R25, desc[UR14][R26.64] ;  /* 0x0000000e1a197981 */ /* 0x0000a2000c1e1300 */
[----:B------:R-:W-:Y:S01]  /*02f0*/  IADD3 R24, P0, PT, R7, UR16, RZ ;  /* 0x0000001007187c10 */ /* 0x000fe2000ff1e0ff */
[----:B0-----:R-:W-:-:S05]  /*0300*/  IMAD.WIDE.U32 R26, R18, 0x4, R20 ;  /* 0x00000004121a7825 */ /* 0x001fca00078e0014 */
[----:B------:R-:W3:Y:S01]  /*0310*/  LDG.E R29, desc[UR14][R26.64] ;  /* 0x0000000e1a1d7981 */ /* 0x000ee2000c1e1900 */
[----:B--2---:R0:W3:Y:S02]  /*0320*/  I2F.S16 R28, R25 ;  /* 0x00000019001c7306 */ /* 0x0040e40000101400 */
[----:B0-----:R-:W-:-:S05]  /*0330*/  IMAD.X R25, RZ, RZ, UR17, P0 ;  /* 0x00000011ff197e24 */ /* 0x001fca00080e06ff */
[----:B------:R3:W2:Y:S02]  /*0340*/  LDG.E.S8 R23, desc[UR14][R24.64] ;  /* 0x0000000e18177981 */ /* 0x0006a4000c1e1300 */
[----:B---3--:R-:W-:Y:S01]  /*0350*/  FFMA R24, R29, R28, R22 ;  /* 0x0000001c1d187223 */ /* 0x008fe20000000016 */
[----:B------:R-:W-:Y:S01]  /*0360*/  IMAD.WIDE.U32 R28, R0, 0x4, R20 ;  /* 0x00000004001c7825 */ /* 0x000fe200078e0014 */
[----:B------:R-:W-:-:S05]  /*0370*/  IADD3 R22, P0, PT, R9, UR16, RZ ;  /* 0x0000001009167c10 */ /* 0x000fca000ff1e0ff */
[----:B------:R2:W3:Y:S01]  /*0380*/  LDG.E R29, desc[UR14][R28.64] ;  /* 0x0000000e1c1d7981 */ /* 0x0004e2000c1e1900 */
[----:B------:R-:W-:-:S06]  /*0390*/  IMAD.WIDE.U32 R26, R6, 0x4, R20 ;  /* 0x00000004061a7825 */ /* 0x000fcc00078e0014 */
[----:B------:R-:W4:Y:S01]  /*03a0*/  LDG.E R27, desc[UR14][R26.64] ;  /* 0x0000000e1a1b7981 */ /* 0x000f22000c1e1900 */
[----:B--2---:R0:W3:Y:S02]  /*03b0*/  I2F.S16 R28, R23 ;  /* 0x00000017001c7306 */ /* 0x0040e40000101400 */
[----:B0-----:R-:W-:-:S05]  /*03c0*/  IADD3.X R23, PT, PT, RZ, UR17, RZ, P0, !PT ;  /* 0x00000011ff177c10 */ /* 0x001fca00087fe4ff */
[----:B------:R-:W2:Y:S01]  /*03d0*/  LDG.E.S8 R22, desc[UR14][R22.64] ;  /* 0x0000000e16167981 */ /* 0x000ea2000c1e1300 */
[----:B---3--:R-:W-:Y:S01]  /*03e0*/  FFMA R28, R29, R28, R24 ;  /* 0x0000001c1d1c7223 */ /* 0x008fe20000000018 */
[----:B------:R-:W-:-:S04]  /*03f0*/  IADD3 R24, P0, PT, R11, UR16, RZ ;  /* 0x000000100b187c10 */ /* 0x000fc8000ff1e0ff */
[----:B------:R-:W-:-:S05]  /*0400*/  IADD3.X R25, PT, PT, RZ, UR17, RZ, P0, !PT ;  /* 0x00000011ff197c10 */ /* 0x000fca00087fe4ff */
[----:B------:R4:W3:Y:S01]  /*0410*/  LDG.E.S8 R24, desc[UR14][R24.64] ;  /* 0x0000000e18187981 */ /* 0x0008e2000c1e1300 */
[----:B--2---:R-:W4:Y:S02]  /*0420*/  I2F.S16 R22, R22 ;  /* 0x0000001600167306 */ /* 0x004f240000101400 */
[----:B----4-:R-:W-:Y:S01]  /*0430*/  FFMA R25, R27, R22, R28 ;  /* 0x000000161b197223 */ /* 0x010fe2000000001c */
[----:B------:R-:W-:-:S06]  /*0440*/  IMAD.WIDE.U32 R28, R8, 0x4, R20 ;  /* 0x00000004081c7825 */ /* 0x000fcc00078e0014 */
[----:B------:R-:W2:Y:S01]  /*0450*/  LDG.E R28, desc[UR14][R28.64] ;  /* 0x0000000e1c1c7981 */ /* 0x000ea2000c1e1900 */
[----:B------:R-:W-:Y:S01]  /*0460*/  IADD3 R22, P0, PT, R13, UR16, RZ ;  /* 0x000000100d167c10 */ /* 0x000fe2000ff1e0ff */
[----:B---3--:R-:W2:Y:S03]  /*0470*/  I2F.S16 R24, R24 ;  /* 0x0000001800187306 */ /* 0x008ea60000101400 */
[----:B------:R-:W-:-:S06]  /*0480*/  IADD3.X R23, PT, PT, RZ, UR17, RZ, P0, !PT ;  /* 0x00000011ff177c10 */ /* 0x000fcc00087fe4ff */
[----:B------:R-:W3:Y:S01]  /*0490*/  LDG.E.S8 R23, desc[UR14][R22.64] ;  /* 0x0000000e16177981 */ /* 0x000ee2000c1e1300 */
[----:B--2---:R-:W-:Y:S01]  /*04a0*/  FFMA R28, R28, R24, R25 ;  /* 0x000000181c1c7223 */ /* 0x004fe20000000019 */
[----:B------:R-:W-:-:S06]  /*04b0*/  IMAD.WIDE.U32 R24, R10, 0x4, R20 ;  /* 0x000000040a187825 */ /* 0x000fcc00078e0014 */
[----:B------:R-:W2:Y:S01]  /*04c0*/  LDG.E R25, desc[UR14][R24.64] ;  /* 0x0000000e18197981 */ /* 0x000ea2000c1e1900 */
[----:B------:R-:W-:Y:S01]  /*04d0*/  IADD3 R26, P0, PT, R15, UR16, RZ ;  /* 0x000000100f1a7c10 */ /* 0x000fe2000ff1e0ff */
[----:B---3--:R-:W2:Y:S03]  /*04e0*/  I2F.S16 R23, R23 ;  /* 0x0000001700177306 */ /* 0x008ea60000101400 */
[----:B------:R-:W-:-:S05]  /*04f0*/  IADD3.X R27, PT, PT, RZ, UR17, RZ, P0, !PT ;  /* 0x00000011ff1b7c10 */ /* 0x000fca00087fe4ff */
[----:B------:R-:W3:Y:S01]  /*0500*/  LDG.E.S8 R26, desc[UR14][R26.64] ;  /* 0x0000000e1a1a7981 */ /* 0x000ee2000c1e1300 */
[----:B--2---:R-:W-:Y:S01]  /*0510*/  FFMA R25, R25, R23, R28 ;  /* 0x0000001719197223 */ /* 0x004fe2000000001c */
[----:B------:R-:W-:-:S06]  /*0520*/  IMAD.WIDE.U32 R22, R12, 0x4, R20 ;  /* 0x000000040c167825 */ /* 0x000fcc00078e0014 */
[----:B------:R-:W2:Y:S01]  /*0530*/  LDG.E R22, desc[UR14][R22.64] ;  /* 0x0000000e16167981 */ /* 0x000ea2000c1e1900 */
[----:B---3--:R-:W2:Y:S01]  /*0540*/  I2F.S16 R26, R26 ;  /* 0x0000001a001a7306 */ /* 0x008ea20000101400 */
[----:B------:R-:W-:-:S05]  /*0550*/  IADD3 R28, P0, PT, R17, UR16, RZ ;  /* 0x00000010111c7c10 */ /* 0x000fca000ff1e0ff */
[----:B------:R-:W-:Y:S01]  /*0560*/  IMAD.X R29, RZ, RZ, UR17, P0 ;  /* 0x00000011ff1d7e24 */ /* 0x000fe200080e06ff */
[----:B------:R-:W-:-:S04]  /*0570*/  IADD3 R24, P0, PT, R19, UR16, RZ ;  /* 0x0000001013187c10 */ /* 0x000fc8000ff1e0ff */
[----:B------:R-:W3:Y:S01]  /*0580*/  LDG.E.S8 R28, desc[UR14][R28.64] ;  /* 0x0000000e1c1c7981 */ /* 0x000ee2000c1e1300 */
[----:B--2---:R-:W-:Y:S01]  /*0590*/  FFMA R26, R22, R26, R25 ;  /* 0x0000001a161a7223 */ /* 0x004fe20000000019 */
[----:B------:R-:W-:-:S05]  /*05a0*/  IADD3.X R25, PT, PT, RZ, UR17, RZ, P0, !PT ;  /* 0x00000011ff197c10 */ /* 0x000fca00087fe4ff */
[----:B------:R-:W2:Y:S01]  /*05b0*/  LDG.E.S8 R24, desc[UR14][R24.64] ;  /* 0x0000000e18187981 */ /* 0x000ea2000c1e1300 */
[----:B------:R-:W-:-:S04]  /*05c0*/  IMAD.WIDE.U32 R22, R14, 0x4, R20 ;  /* 0x000000040e167825 */ /* 0x000fc800078e0014 */
[----:B------:R-:W-:Y:S01]  /*05d0*/  IMAD.WIDE.U32 R20, R16, 0x4, R20 ;  /* 0x0000000410147825 */ /* 0x000fe200078e0014 */
[----:B------:R-:W4:Y:S05]  /*05e0*/  LDG.E R27, desc[UR14][R22.64] ;  /* 0x0000000e161b7981 */ /* 0x000f2a000c1e1900 */
[----:B------:R0:W5:Y:S01]  /*05f0*/  LDG.E R21, desc[UR14][R20.64] ;  /* 0x0000000e14157981 */ /* 0x000162000c1e1900 */
[----:B---3--:R-:W4:Y:S01]  /*0600*/  I2F.S16 R28, R28 ;  /* 0x0000001c001c7306 */ /* 0x008f220000101400 */
[----:B------:R-:W-:-:S04]  /*0610*/  UIADD3 UR13, UPT, UPT, UR13, 0x8, URZ ;  /* 0x000000080d0d7890 */ /* 0x000fc8000fffe0ff */
[----:B------:R-:W-:Y:S01]  /*0620*/  UISETP.NE.AND UP0, UPT, UR13, URZ, UPT ;  /* 0x000000ff0d00728c */ /* 0x000fe2000bf05270 */
[C---:B0-----:R-:W-:Y:S01]  /*0630*/  IADD3 R20, PT, PT, -R3.reuse, RZ, RZ ;  /* 0x000000ff03147210 */ /* 0x041fe20007ffe1ff */
[C---:B------:R-:W-:Y:S01]  /*0640*/  IMAD R14, R3.reuse, 0x8, R14 ;  /* 0x00000008030e7824 */ /* 0x040fe200078e020e */
[----:B------:R-:W-:Y:S02]  /*0650*/  LEA R0, R3, R0, 0x3 ;  /* 0x0000000003007211 */ /* 0x000fe400078e18ff */
[C---:B------:R-:W-:Y:S01]  /*0660*/  LEA R7, R20.reuse, R7, 0x3 ;  /* 0x0000000714077211 */ /* 0x040fe200078e18ff */
[C---:B------:R-:W-:Y:S01]  /*0670*/  IMAD R11, R20.reuse, 0x8, R11 ;  /* 0x00000008140b7824 */ /* 0x040fe200078e020b */
[C---:B------:R-:W-:Y:S01]  /*0680*/  LEA R9, R20.reuse, R9, 0x3 ;  /* 0x0000000914097211 */ /* 0x040fe200078e18ff */
[C---:B------:R-:W-:Y:S01]  /*0690*/  IMAD R5, R20.reuse, 0x8, R5 ;  /* 0x0000000814057824 */ /* 0x040fe200078e0205 */
[C---:B------:R-:W-:Y:S02]  /*06a0*/  LEA R13, R20.reuse, R13, 0x3 ;  /* 0x0000000d140d7211 */ /* 0x040fe400078e18ff */
[----:B------:R-:W-:-:S02]  /*06b0*/  LEA R15, R20, R15, 0x3 ;  /* 0x0000000f140f7211 */ /* 0x000fc400078e18ff */
[C---:B------:R-:W-:Y:S02]  /*06c0*/  LEA R17, R20.reuse, R17, 0x3 ;  /* 0x0000001114117211 */ /* 0x040fe400078e18ff */
[----:B------:R-:W-:Y:S02]  /*06d0*/  LEA R19, R20, R19, 0x3 ;  /* 0x0000001314137211 */ /* 0x000fe400078e18ff */
[C---:B------:R-:W-:Y:S02]  /*06e0*/  LEA R6, R3.reuse, R6, 0x3 ;  /* 0x0000000603067211 */ /* 0x040fe400078e18ff */
[C---:B------:R-:W-:Y:S02]  /*06f0*/  LEA R8, R3.reuse, R8, 0x3 ;  /* 0x0000000803087211 */ /* 0x040fe400078e18ff */
[C---:B------:R-:W-:Y:S02]  /*0700*/  LEA R10, R3.reuse, R10, 0x3 ;  /* 0x0000000a030a7211 */ /* 0x040fe400078e18ff */
[----:B------:R-:W-:-:S02]  /*0710*/  LEA R12, R3, R12, 0x3 ;  /* 0x0000000c030c7211 */ /* 0x000fc400078e18ff */
[C---:B------:R-:W-:Y:S02]  /*0720*/  LEA R16, R3.reuse, R16, 0x3 ;  /* 0x0000001003107211 */ /* 0x040fe400078e18ff */
[----:B------:R-:W-:Y:S01]  /*0730*/  LEA R18, R3, R18, 0x3 ;  /* 0x0000001203127211 */ /* 0x000fe200078e18ff */
[----:B--2---:R-:W5:Y:S01]  /*0740*/  I2F.S16 R24, R24 ;  /* 0x0000001800187306 */ /* 0x004f620000101400 */
[----:B----4-:R-:W-:-:S04]  /*0750*/  FFMA R26, R27, R28, R26 ;  /* 0x0000001c1b1a7223 */ /* 0x010fc8000000001a */
[----:B-----5:R-:W-:Y:S01]  /*0760*/  FFMA R22, R21, R24, R26 ;  /* 0x0000001815167223 */ /* 0x020fe2000000001a */
[----:B------:R-:W-:Y:S06]  /*0770*/  BRA.U UP0, `(.L_x_3) ;  /* 0xfffffff900cc7547 */ /* 0x000fec000b83ffff */
[----:B------:R-:W-:-:S07]  /*0780*/  MOV R0, UR5 ;  /* 0x0000000500007c02 */ /* 0x000fce0008000f00 */
.L_x_2:
[----:B------:R-:W-:-:S04]  /*0790*/  ULOP3.LUT UR6, UR4, 0x7, URZ, 0xc0, !UPT ;  /* 0x0000000704067892 */ /* 0x000fc8000f8ec0ff */
[----:B------:R-:W-:-:S09]  /*07a0*/  UISETP.NE.AND UP0, UPT, UR6, URZ, UPT ;  /* 0x000000ff0600728c */ /* 0x000fd2000bf05270 */
[----:B------:R-:W-:Y:S05]  /*07b0*/  BRA.U !UP0, `(.L_x_1) ;  /* 0x00000005085c7547 */ /* 0x000fea000b800000 */
[----:B------:R-:W-:Y:S02]  /*07c0*/  UISETP.GE.U32.AND UP0, UPT, UR6, 0x4, UPT ;  /* 0x000000040600788c */ /* 0x000fe4000bf06070 */
[----:B------:R-:W-:-:S04]  /*07d0*/  ULOP3.LUT UR5, UR4, 0x3, URZ, 0xc0, !UPT ;  /* 0x0000000304057892 */ /* 0x000fc8000f8ec0ff */
[----:B------:R-:W-:-:S03]  /*07e0*/  UISETP.NE.AND UP1, UPT, UR5, URZ, UPT ;  /* 0x000000ff0500728c */ /* 0x000fc6000bf25270 */
[----:B------:R-:W-:Y:S08]  /*07f0*/  BRA.U !UP0, `(.L_x_4) ;  /* 0x0000000108a87547 */ /* 0x000ff0000b800000 */
[----:B------:R-:W0:Y:S01]  /*0800*/  LDCU.64 UR6, c[0x0][0x380] ;  /* 0x00007000ff0677ac */ /* 0x000e220008000a00 */
[C---:B------:R-:W-:Y:S01]  /*0810*/  IADD3 R10, PT, PT, -R0.reuse, RZ, RZ ;  /* 0x000000ff000a7210 */ /* 0x040fe20007ffe1ff */
[--C-:B------:R-:W-:Y:S01]  /*0820*/  IMAD R5, R0, R3, R3.reuse ;  /* 0x0000000300057224 */ /* 0x100fe200078e0203 */
[----:B------:R-:W1:Y:S03]  /*0830*/  LDC.64 R6, c[0x0][0x388] ;  /* 0x0000e200ff067b82 */ /* 0x000e660000000a00 */
[----:B------:R-:W-:Y:S01]  /*0840*/  IMAD R10, R3, R10, R4 ;  /* 0x0000000a030a7224 */ /* 0x000fe200078e0204 */
[----:B------:R-:W-:Y:S01]  /*0850*/  IADD3 R14, PT, PT, R4, -R5, RZ ;  /* 0x80000005040e7210 */ /* 0x000fe20007ffe0ff */
[----:B------:R-:W-:-:S05]  /*0860*/  IMAD.IADD R5, R5, 0x1, R3 ;  /* 0x0000000105057824 */ /* 0x000fca00078e0203 */
[C---:B------:R-:W-:Y:S02]  /*0870*/  IADD3 R18, PT, PT, R4.reuse, -R5, RZ ;  /* 0x8000000504127210 */ /* 0x040fe40007ffe0ff */
[----:B------:R-:W-:Y:S02]  /*0880*/  IADD3 R8, PT, PT, R4, -R3, -R5 ;  /* 0x8000000304087210 */ /* 0x000fe40007ffe805 */
[----:B0-----:R-:W-:Y:S02]  /*0890*/  IADD3 R10, P0, PT, R10, UR6, RZ ;  /* 0x000000060a0a7c10 */ /* 0x001fe4000ff1e0ff */
[----:B------:R-:W-:Y:S02]  /*08a0*/  IADD3 R14, P1, PT, R14, UR6, RZ ;  /* 0x000000060e0e7c10 */ /* 0x000fe4000ff3e0ff */
[----:B------:R-:W-:Y:S02]  /*08b0*/  IADD3.X R11, PT, PT, RZ, UR7, RZ, P0, !PT ;  /* 0x00000007ff0b7c10 */ /* 0x000fe400087fe4ff */
[----:B------:R-:W-:-:S02]  /*08c0*/  IADD3.X R15, PT, PT, RZ, UR7, RZ, P1, !PT ;  /* 0x00000007ff0f7c10 */ /* 0x000fc40008ffe4ff */
[----:B------:R-:W-:Y:S01]  /*08d0*/  IADD3 R18, P0, PT, R18, UR6, RZ ;  /* 0x0000000612127c10 */ /* 0x000fe2000ff1e0ff */
[----:B------:R0:W2:Y:S01]  /*08e0*/  LDG.E.S8 R5, desc[UR14][R10.64] ;  /* 0x0000000e0a057981 */ /* 0x0000a2000c1e1300 */
[----:B------:R-:W-:Y:S01]  /*08f0*/  IADD3 R8, P1, PT, R8, UR6, RZ ;  /* 0x0000000608087c10 */ /* 0x000fe2000ff3e0ff */
[----:B------:R-:W-:Y:S01]  /*0900*/  IMAD R16, R0, R3, R2 ;  /* 0x0000000300107224 */ /* 0x000fe200078e0202 */
[----:B------:R-:W-:Y:S01]  /*0910*/  IADD3.X R19, PT, PT, RZ, UR7, RZ, P0, !PT ;  /* 0x00000007ff137c10 */ /* 0x000fe200087fe4ff */
[----:B------:R3:W4:Y:S01]  /*0920*/  LDG.E.S8 R12, desc[UR14][R14.64] ;  /* 0x0000000e0e0c7981 */ /* 0x000722000c1e1300 */
[----:B------:R-:W-:Y:S01]  /*0930*/  IADD3.X R9, PT, PT, RZ, UR7, RZ, P1, !PT ;  /* 0x00000007ff097c10 */ /* 0x000fe20008ffe4ff */
[C---:B------:R-:W-:Y:S02]  /*0940*/  IMAD.IADD R20, R16.reuse, 0x1, R3 ;  /* 0x0000000110147824 */ /* 0x040fe400078e0203 */
[----:B------:R-:W5:Y:S01]  /*0950*/  LDG.E.S8 R13, desc[UR14][R18.64] ;  /* 0x0000000e120d7981 */ /* 0x000f62000c1e1300 */
[----:B-1----:R-:W-:-:S02]  /*0960*/  IMAD.WIDE.U32 R16, R16, 0x4, R6 ;  /* 0x0000000410107825 */ /* 0x002fc400078e0006 */
[CC--:B------:R-:W-:Y:S01]  /*0970*/  IADD3 R21, PT, PT, R20.reuse, R3.reuse, RZ ;  /* 0x0000000314157210 */ /* 0x0c0fe20007ffe0ff */
[----:B------:R-:W5:Y:S01]  /*0980*/  LDG.E.S8 R8, desc[UR14][R8.64] ;  /* 0x0000000e08087981 */ /* 0x000f62000c1e1300 */
[--C-:B0-----:R-:W-:Y:S02]  /*0990*/  IMAD.WIDE.U32 R10, R20, 0x4, R6.reuse ;  /* 0x00000004140a7825 */ /* 0x101fe400078e0006 */
[C---:B------:R-:W-:Y:S01]  /*09a0*/  IADD3 R23, PT, PT, R21.reuse, R3, RZ ;  /* 0x0000000315177210 */ /* 0x040fe20007ffe0ff */
[----:B------:R-:W5:Y:S01]  /*09b0*/  LDG.E R17, desc[UR14][R16.64] ;  /* 0x0000000e10117981 */ /* 0x000f62000c1e1900 */
[----:B---3--:R-:W-:-:S03]  /*09c0*/  IMAD.WIDE.U32 R14, R21, 0x4, R6 ;  /* 0x00000004150e7825 */ /* 0x008fc600078e0006 */
[----:B------:R-:W3:Y:S01]  /*09d0*/  LDG.E R10, desc[UR14][R10.64] ;  /* 0x0000000e0a0a7981 */ /* 0x000ee2000c1e1900 */
[----:B------:R-:W-:-:S03]  /*09e0*/  IMAD.WIDE.U32 R6, R23, 0x4, R6 ;  /* 0x0000000417067825 */ /* 0x000fc600078e0006 */
[----:B------:R-:W3:Y:S04]  /*09f0*/  LDG.E R14, desc[UR14][R14.64] ;  /* 0x0000000e0e0e7981 */ /* 0x000ee8000c1e1900 */
[----:B------:R-:W3:Y:S01]  /*0a00*/  LDG.E R6, desc[UR14][R6.64] ;  /* 0x0000000e06067981 */ /* 0x000ee2000c1e1900 */
[----:B------:R-:W-:Y:S01]  /*0a10*/  IADD3 R0, PT, PT, R0, 0x4, RZ ;  /* 0x0000000400007810 */ /* 0x000fe20007ffe0ff */
[----:B--2---:R-:W0:Y:S08]  /*0a20*/  I2F.S16 R5, R5 ;  /* 0x0000000500057306 */ /* 0x004e300000101400 */
[----:B----4-:R-:W3:Y:S08]  /*0a30*/  I2F.S16 R12, R12 ;  /* 0x0000000c000c7306 */ /* 0x010ef00000101400 */
[----:B-----5:R-:W1:Y:S01]  /*0a40*/  I2F.S16 R13, R13 ;  /* 0x0000000d000d7306 */ /* 0x020e620000101400 */
[----:B0-----:R-:W-:-:S04]  /*0a50*/  FFMA R17, R17, R5, R22 ;  /* 0x0000000511117223 */ /* 0x001fc80000000016 */
[----:B---3--:R-:W-:-:S03]  /*0a60*/  FFMA R17, R10, R12, R17 ;  /* 0x0000000c0a117223 */ /* 0x008fc60000000011 */
[----:B------:R-:W0:Y:S01]  /*0a70*/  I2F.S16 R8, R8 ;  /* 0x0000000800087306 */ /* 0x000e220000101400 */
[----:B-1----:R-:W-:-:S04]  /*0a80*/  FFMA R17, R14, R13, R17 ;  /* 0x0000000d0e117223 */ /* 0x002fc80000000011 */
[----:B0-----:R-:W-:-:S07]  /*0a90*/  FFMA R22, R6, R8, R17 ;  /* 0x0000000806167223 */ /* 0x001fce0000000011 */
.L_x_4:
[----:B------:R-:W-:Y:S05]  /*0aa0*/  BRA.U !UP1, `(.L_x_1) ;  /* 0x0000000109a07547 */ /* 0x000fea000b800000 */
[----:B------:R-:W-:Y:S02]  /*0ab0*/  UISETP.NE.AND UP0, UPT, UR5, 0x1, UPT ;  /* 0x000000010500788c */ /* 0x000fe4000bf05270 */
[----:B------:R-:W-:-:S04]  /*0ac0*/  ULOP3.LUT UR4, UR4, 0x1, URZ, 0xc0, !UPT ;  /* 0x0000000104047892 */ /* 0x000fc8000f8ec0ff */
[----:B------:R-:W-:-:S03]  /*0ad0*/  UISETP.NE.U32.AND UP1, UPT, UR4, 0x1, UPT ;  /* 0x000000010400788c */ /* 0x000fc6000bf25070 */
[----:B------:R-:W-:Y:S08]  /*0ae0*/  BRA.U !UP0, `(.L_x_5) ;  /* 0x00000001085c7547 */ /* 0x000ff0000b800000 */
[----:B------:R-:W0:Y:S01]  /*0af0*/  LDCU.64 UR4, c[0x0][0x380] ;  /* 0x00007000ff0477ac */ /* 0x000e220008000a00 */
[C---:B------:R-:W-:Y:S01]  /*0b00*/  IADD3 R5, PT, PT, -R0.reuse, RZ, RZ ;  /* 0x000000ff00057210 */ /* 0x040fe20007ffe1ff */
[----:B------:R-:W1:Y:S01]  /*0b10*/  LDC.64 R6, c[0x0][0x388] ;  /* 0x0000e200ff067b82 */ /* 0x000e620000000a00 */
[----:B------:R-:W-:-:S03]  /*0b20*/  IMAD R9, R0, R3, R3 ;  /* 0x0000000300097224 */ /* 0x000fc600078e0203 */
[----:B------:R-:W-:Y:S02]  /*0b30*/  IMAD R5, R3, R5, R4 ;  /* 0x0000000503057224 */ /* 0x000fe400078e0204 */
[----:B------:R-:W-:-:S03]  /*0b40*/  IADD3 R9, PT, PT, R4, -R9, RZ ;  /* 0x8000000904097210 */ /* 0x000fc60007ffe0ff */
[----:B0-----:R-:W-:Y:S02]  /*0b50*/  IADD3 R10, P0, PT, R5, UR4, RZ ;  /* 0x00000004050a7c10 */ /* 0x001fe4000ff1e0ff */
[----:B------:R-:W-:-:S03]  /*0b60*/  IADD3 R12, P1, PT, R9, UR4, RZ ;  /* 0x00000004090c7c10 */ /* 0x000fc6000ff3e0ff */
[----:B------:R-:W-:Y:S01]  /*0b70*/  IMAD.X R11, RZ, RZ, UR5, P0 ;  /* 0x00000005ff0b7e24 */ /* 0x000fe200080e06ff */
[----:B------:R-:W-:Y:S01]  /*0b80*/  IADD3.X R13, PT, PT, RZ, UR5, RZ, P1, !PT ;  /* 0x00000005ff0d7c10 */ /* 0x000fe20008ffe4ff */
[----:B------:R-:W-:-:S03]  /*0b90*/  IMAD R8, R0, R3, R2 ;  /* 0x0000000300087224 */ /* 0x000fc600078e0202 */
[----:B------:R-:W2:Y:S04]  /*0ba0*/  LDG.E.S8 R10, desc[UR14][R10.64] ;  /* 0x0000000e0a0a7981 */ /* 0x000ea8000c1e1300 */
[----:B------:R-:W3:Y:S01]  /*0bb0*/  LDG.E.S8 R12, desc[UR14][R12.64] ;  /* 0x0000000e0c0c7981 */ /* 0x000ee2000c1e1300 */
[C---:B------:R-:W-:Y:S01]  /*0bc0*/  IADD3 R5, PT, PT, R8.reuse, R3, RZ ;  /* 0x0000000308057210 */ /* 0x040fe20007ffe0ff */
[----:B-1----:R-:W-:-:S04]  /*0bd0*/  IMAD.WIDE.U32 R8, R8, 0x4, R6 ;  /* 0x0000000408087825 */ /* 0x002fc800078e0006 */
[----:B------:R-:W-:Y:S02]  /*0be0*/  IMAD.WIDE.U32 R6, R5, 0x4, R6 ;  /* 0x0000000405067825 */ /* 0x000fe400078e0006 */
[----:B------:R-:W4:Y:S04]  /*0bf0*/  LDG.E R9, desc[UR14][R8.64] ;  /* 0x0000000e08097981 */ /* 0x000f28000c1e1900 */
[----:B------:R-:W5:Y:S01]  /*0c00*/  LDG.E R6, desc[UR14][R6.64] ;  /* 0x0000000e06067981 */ /* 0x000f62000c1e1900 */
[----:B------:R-:W-:Y:S01]  /*0c10*/  IADD3 R0, PT, PT, R0, 0x2, RZ ;  /* 0x0000000200007810 */ /* 0x000fe20007ffe0ff */
[----:B--2---:R-:W4:Y:S08]  /*0c20*/  I2F.S16 R5, R10 ;  /* 0x0000000a00057306 */ /* 0x004f300000101400 */
[----:B---3--:R-:W5:Y:S01]  /*0c30*/  I2F.S16 R14, R12 ;  /* 0x0000000c000e7306 */ /* 0x008f620000101400 */
[----:B----4-:R-:W-:-:S04]  /*0c40*/  FFMA R5, R9, R5, R22 ;  /* 0x0000000509057223 */ /* 0x010fc80000000016 */
[----:B-----5:R-:W-:-:S07]  /*0c50*/  FFMA R22, R6, R14, R5 ;  /* 0x0000000e06167223 */ /* 0x020fce0000000005 */
.L_x_5:
[----:B------:R-:W-:Y:S05]  /*0c60*/  BRA.U UP1, `(.L_x_1) ;  /* 0x0000000101307547 */ /* 0x000fea000b800000 */
[----:B------:R-:W0:Y:S01]  /*0c70*/  LDCU.64 UR4, c[0x0][0x380] ;  /* 0x00007000ff0477ac */ /* 0x000e220008000a00 */
[----:B------:R-:W-:Y:S01]  /*0c80*/  IADD3 R5, PT, PT, -R0, RZ, RZ ;  /* 0x000000ff00057210 */ /* 0x000fe20007ffe1ff */
[----:B------:R-:W1:Y:S04]  /*0c90*/  LDC.64 R6, c[0x0][0x388] ;  /* 0x0000e200ff067b82 */ /* 0x000e680000000a00 */
[----:B------:R-:W-:-:S05]  /*0ca0*/  IMAD R4, R3, R5, R4 ;  /* 0x0000000503047224 */ /* 0x000fca00078e0204 */
[----:B0-----:R-:W-:-:S04]  /*0cb0*/  IADD3 R4, P0, PT, R4, UR4, RZ ;  /* 0x0000000404047c10 */ /* 0x001fc8000ff1e0ff */
[----:B------:R-:W-:-:S05]  /*0cc0*/  IADD3.X R5, PT, PT, RZ, UR5, RZ, P0, !PT ;  /* 0x00000005ff057c10 */ /* 0x000fca00087fe4ff */
[----:B------:R-:W2:Y:S01]  /*0cd0*/  LDG.E.S8 R4, desc[UR14][R4.64] ;  /* 0x0000000e04047981 */ /* 0x000ea2000c1e1300 */
[----:B------:R-:W-:-:S04]  /*0ce0*/  IMAD R3, R0, R3, R2 ;  /* 0x0000000300037224 */ /* 0x000fc800078e0202 */
[----:B-1----:R-:W-:-:S06]  /*0cf0*/  IMAD.WIDE.U32 R2, R3, 0x4, R6 ;  /* 0x0000000403027825 */ /* 0x002fcc00078e0006 */
[----:B------:R-:W3:Y:S01]  /*0d00*/  LDG.E R3, desc[UR14][R2.64] ;  /* 0x0000000e02037981 */ /* 0x000ee2000c1e1900 */
[----:B--2---:R-:W3:Y:S02]  /*0d10*/  I2F.S16 R0, R4 ;  /* 0x0000000400007306 */ /* 0x004ee40000101400 */
[----:B---3--:R-:W-:-:S07]  /*0d20*/  FFMA R22, R3, R0, R22 ;  /* 0x0000000003167223 */ /* 0x008fce0000000016 */
.L_x_1:
[----:B------:R-:W0:Y:S01]  /*0d30*/  S2R R0, SR_TID.X ;  /* 0x0000000000007919 */ /* 0x000e220000002100 */
[----:B------:R-:W0:Y:S08]  /*0d40*/  S2UR UR4, SR_CTAID.X ;  /* 0x00000000000479c3 */ /* 0x000e300000002500 */
[----:B------:R-:W0:Y:S08]  /*0d50*/  LDC R5, c[0x0][0x360] ;  /* 0x0000d800ff057b82 */ /* 0x000e300000000800 */
[----:B------:R-:W1:Y:S01]  /*0d60*/  LDC.64 R2, c[0x0][0x390] ;  /* 0x0000e400ff027b82 */ /* 0x000e620000000a00 */
[----:B0-----:R-:W-:-:S04]  /*0d70*/  IMAD R5, R5, UR4, R0 ;  /* 0x0000000405057c24 */ /* 0x001fc8000f8e0200 */
[----:B-1----:R-:W-:-:S05]  /*0d80*/  IMAD.WIDE.U32 R2, R5, 0x4, R2 ;  /* 0x0000000405027825 */ /* 0x002fca00078e0002 */
[----:B------:R-:W-:Y:S01]  /*0d90*/  STG.E desc[UR14][R2.64], R22 ;  /* 0x0000001602007986 */ /* 0x000fe2000c10190e */
[----:B------:R-:W-:Y:S05]  /*0da0*/  EXIT ;  /* 0x000000000000794d */ /* 0x000fea0003800000 */
.L_x_6:
        /* <DEDUP_REMOVED lines=13> */
.L_x_8:


//--------------------- .nv.shared.reserved.0     --------------------------
	.section	.nv.shared.reserved.0,"aw",@nobits
	.weak		__nv_reservedSMEM_offset_0_alias
	.size		__nv_reservedSMEM_offset_0_alias, 0, 64
	.other		__nv_reservedSMEM_offset_0_alias,@"STO_CUDA_RESERVED_SHARED STV_DEFAULT"
__nv_reservedSMEM_offset_0_alias:
	.zero		0
	.zero		64


//--------------------- .nv.constant0._Z10float_castPfPci --------------------------
	.section	.nv.constant0._Z10float_castPfPci,"a",@progbits
	.sectionflags	@""
	.align	4
.nv.constant0._Z10float_castPfPci:
	.zero		916


//--------------------- .nv.constant0._Z12filter_blockPcPfS0_ii --------------------------
	.section	.nv.constant0._Z12filter_blockPcPfS0_ii,"a",@progbits
	.sectionflags	@""
	.align	4
.nv.constant0._Z12filter_blockPcPfS0_ii:
	.zero		928


//--------------------- SYMBOLS --------------------------

	.type		.nv.reservedSmem.offset0,@object
	.size		.nv.reservedSmem.offset0,0x4
